//
// Generated by NVIDIA NVVM Compiler
//
// Compiler Build ID: CL-36424714
// Cuda compilation tools, release 13.0, V13.0.88
// Based on NVVM 20.0.0
//

.version 9.0
.target sm_100
.address_size 64

	// .globl	_Z8helloGPUv
.extern .func  (.param .b32 func_retval0) vprintf
(
	.param .b64 vprintf_param_0,
	.param .b64 vprintf_param_1
)
;
.global .align 1 .b8 $str[15] = {72, 101, 108, 108, 111, 32, 102, 114, 111, 109, 32, 71, 80, 85};

.visible .entry _Z8helloGPUv()
{
	.reg .b32 	%r<3>;
	.reg .b64 	%rd<3>;

	mov.u64 	%rd1, $str;
	cvta.global.u64 	%rd2, %rd1;
	{ // callseq 0, 0
	.param .b64 param0;
	st.param.b64 	[param0], %rd2;
	.param .b64 param1;
	st.param.b64 	[param1], 0;
	.param .b32 retval0;
	call.uni (retval0), 
	vprintf, 
	(
	param0, 
	param1
	);
	ld.param.b32 	%r1, [retval0];
	} // callseq 0
	ret;

}


// ===== COMPILED SASS (sm_100) =====

	.target	sm_100

	.elftype	@"ET_EXEC"


//--------------------- .note.nv.tkinfo           --------------------------
	.section	.note.nv.tkinfo,"",@"SHT_NOTE"
	.sectionflags	@"SHF_NOTE_NV_TKINFO"
	.tkinfo
        /*0018*/ 	.word	0x00000002
        /*0030*/ 	.string	""
        /*0030*/ 	.string	"ptxas"
        /*0030*/ 	.string	"Cuda compilation tools, release 13.0, V13.0.88"
        /*0030*/ 	.string	"Build cuda_13.0.r13.0/compiler.36424714_0"
        /*0030*/ 	.string	"-arch sm_100 -m 64 "



//--------------------- .note.nv.cuinfo           --------------------------
	.section	.note.nv.cuinfo,"",@"SHT_NOTE"
	.sectionflags	@"SHF_NOTE_NV_CUINFO"
        /*0018*/ 	.short	0x0002
        /*001a*/ 	.short	0x0064
        /*001c*/ 	.short	0x0082
	.zero		2


//--------------------- .nv.info                  --------------------------
	.section	.nv.info,"",@"SHT_CUDA_INFO"
	.align	4


	//----- nvinfo : EIATTR_REGCOUNT
	.align		4
        /*0000*/ 	.byte	0x04, 0x2f
        /*0002*/ 	.short	(.L_2 - .L_1)
	.align		4
.L_1:
        /*0004*/ 	.word	index@(_Z8helloGPUv)
        /*0008*/ 	.word	0x00000018


	//----- nvinfo : EIATTR_FRAME_SIZE
	.align		4
.L_2:
        /*000c*/ 	.byte	0x04, 0x11
        /*000e*/ 	.short	(.L_4 - .L_3)
	.align		4
.L_3:
        /*0010*/ 	.word	index@(_Z8helloGPUv)
        /*0014*/ 	.word	0x00000000


	//----- nvinfo : EIATTR_MIN_STACK_SIZE
	.align		4
.L_4:
        /*0018*/ 	.byte	0x04, 0x12
        /*001a*/ 	.short	(.L_6 - .L_5)
	.align		4
.L_5:
        /*001c*/ 	.word	index@(_Z8helloGPUv)
        /*0020*/ 	.word	0x00000000
.L_6:


//--------------------- .nv.compat                --------------------------
	.section	.nv.compat,"",@"SHT_CUDA_COMPAT_INFO"
	.align	4
        /*0000*/ 	.byte	0x02, 0x09, 0x00, 0x00, 0x02, 0x02, 0x01, 0x00, 0x02, 0x05, 0x05, 0x00, 0x03, 0x07, 0x01, 0x01
        /*0010*/ 	.byte	0x02, 0x03, 0x00, 0x00, 0x02, 0x06, 0x01, 0x00, 0x04, 0x0b, 0x08, 0x00, 0x09, 0x00, 0x00, 0x00
        /*0020*/ 	.byte	0x00, 0x00, 0x00, 0x00


//--------------------- .nv.info._Z8helloGPUv     --------------------------
	.section	.nv.info._Z8helloGPUv,"",@"SHT_CUDA_INFO"
	.sectionflags	@""
	.align	4


	//----- nvinfo : EIATTR_CUDA_API_VERSION
	.align		4
        /*0000*/ 	.byte	0x04, 0x37
        /*0002*/ 	.short	(.L_8 - .L_7)
.L_7:
        /*0004*/ 	.word	0x00000082


	//----- nvinfo : EIATTR_SPARSE_MMA_MASK
	.align		4
.L_8:
        /*0008*/ 	.byte	0x03, 0x50
        /*000a*/ 	.short	0x0000


	//----- nvinfo : EIATTR_MAXREG_COUNT
	.align		4
        /*000c*/ 	.byte	0x03, 0x1b
        /*000e*/ 	.short	0x00ff


	//----- nvinfo : EIATTR_EXTERNS
	.align		4
        /*0010*/ 	.byte	0x04, 0x0f
        /*0012*/ 	.short	(.L_10 - .L_9)


	//   ....[0]....
	.align		4
.L_9:
        /*0014*/ 	.word	index@(vprintf)


	//----- nvinfo : EIATTR_MERCURY_ISA_VERSION
	.align		4
.L_10:
        /*0018*/ 	.byte	0x03, 0x5f
        /*001a*/ 	.short	0x0101


	//----- nvinfo : EIATTR_VRC_CTA_INIT_COUNT
	.align		4
        /*001c*/ 	.byte	0x02, 0x4a
	.zero		1
	.zero		1


	//----- nvinfo : EIATTR_SYSCALL_OFFSETS
	.align		4
        /*0020*/ 	.byte	0x04, 0x46
        /*0022*/ 	.short	(.L_12 - .L_11)


	//   ....[0]....
.L_11:
        /*0024*/ 	.word	0x00000080


	//----- nvinfo : EIATTR_EXIT_INSTR_OFFSETS
	.align		4
.L_12:
        /*0028*/ 	.byte	0x04, 0x1c
        /*002a*/ 	.short	(.L_14 - .L_13)


	//   ....[0]....
.L_13:
        /*002c*/ 	.word	0x00000090


	//----- nvinfo : EIATTR_SW_WAR
	.align		4
.L_14:
        /*0030*/ 	.byte	0x04, 0x36
        /*0032*/ 	.short	(.L_16 - .L_15)
.L_15:
        /*0034*/ 	.word	0x00000008
.L_16:


//--------------------- .nv.callgraph             --------------------------
	.section	.nv.callgraph,"",@"SHT_CUDA_CALLGRAPH"
	.align	4
	.sectionentsize	8
	.align		4
        /*0000*/ 	.word	0x00000000
	.align		4
        /*0004*/ 	.word	0xffffffff
	.align		4
        /*0008*/ 	.word	index@(_Z8helloGPUv)
	.align		4
        /*000c*/ 	.word	index@(vprintf)
	.align		4
        /*0010*/ 	.word	0x00000000
	.align		4
        /*0014*/ 	.word	0xfffffffe
	.align		4
        /*0018*/ 	.word	0x00000000
	.align		4
        /*001c*/ 	.word	0xfffffffd
	.align		4
        /*0020*/ 	.word	0x00000000
	.align		4
        /*0024*/ 	.word	0xfffffffc


//--------------------- .nv.constant4             --------------------------
	.section	.nv.constant4,"a",@progbits
	.align	8
	.align		8
.nv.constant4:
        /*0000*/ 	.dword	vprintf
	.align		8
        /*0008*/ 	.dword	$str


//--------------------- .text._Z8helloGPUv        --------------------------
	.section	.text._Z8helloGPUv,"ax",@progbits
	.align	128
        .global         _Z8helloGPUv
        .type           _Z8helloGPUv,@function
        .size           _Z8helloGPUv,(.L_x_2 - _Z8helloGPUv)
        .other          _Z8helloGPUv,@"STO_CUDA_ENTRY STV_DEFAULT"
_Z8helloGPUv:
.text._Z8helloGPUv:
[----:B------:R-:W0:Y:S01]  /*0000*/  LDC R1, c[0x0][0x37c] ;  /* 0x0000df00ff017b82 */ /* 0x000e220000000800 */
[----:B------:R-:W-:Y:S01]  /*0010*/  MOV R0, 0x0 ;  /* 0x0000000000007802 */ /* 0x000fe20000000f00 */
[----:B------:R-:W1:Y:S01]  /*0020*/  LDCU.64 UR4, c[0x4][0x8] ;  /* 0x01000100ff0477ac */ /* 0x000e620008000a00 */
[----:B------:R-:W-:-:S05]  /*0030*/  CS2R R6, SRZ ;  /* 0x0000000000067805 */ /* 0x000fca000001ff00 */
[----:B------:R2:W3:Y:S01]  /*0040*/  LDC.64 R2, c[0x4][R0] ;  /* 0x0100000000027b82 */ /* 0x0004e20000000a00 */
[----:B-1----:R-:W-:Y:S02]  /*0050*/  IMAD.U32 R4, RZ, RZ, UR4 ;  /* 0x00000004ff047e24 */ /* 0x002fe4000f8e00ff */
[----:B--2---:R-:W-:-:S07]  /*0060*/  IMAD.U32 R5, RZ, RZ, UR5 ;  /* 0x00000005ff057e24 */ /* 0x004fce000f8e00ff */
[----:B------:R-:W-:-:S07]  /*0070*/  LEPC R20, `(.L_x_0) ;  /* 0x000000001014794e */ /* 0x000fce0000000000 */
[----:B0--3--:R-:W-:Y:S05]  /*0080*/  CALL.ABS.NOINC R2 ;  /* 0x0000000002007343 */ /* 0x009fea0003c00000 */
.L_x_0:
[----:B------:R-:W-:Y:S05]  /*0090*/  EXIT ;  /* 0x000000000000794d */ /* 0x000fea0003800000 */
.L_x_1:
[----:B------:R-:W-:-:S00]  /*00a0*/  BRA `(.L_x_1) ;  /* 0xfffffffc00fc7947 */ /* 0x000fc0000383ffff */
[----:B------:R-:W-:-:S00]  /*00b0*/  NOP ;  /* 0x0000000000007918 */ /* 0x000fc00000000000 */
        /* <DEDUP_REMOVED lines=12> */
.L_x_2:


//--------------------- .nv.global.init           --------------------------
	.section	.nv.global.init,"aw",@progbits
.nv.global.init:
	.type		$str,@object
	.size		$str,(.L_0 - $str)
$str:
        /*0000*/ 	.byte	0x48, 0x65, 0x6c, 0x6c, 0x6f, 0x20, 0x66, 0x72, 0x6f, 0x6d, 0x20, 0x47, 0x50, 0x55, 0x00
.L_0:


//--------------------- .nv.shared.reserved.0     --------------------------
	.section	.nv.shared.reserved.0,"aw",@nobits
	.weak		__nv_reservedSMEM_offset_0_alias
	.size		__nv_reservedSMEM_offset_0_alias, 0, 64
	.other		__nv_reservedSMEM_offset_0_alias,@"STO_CUDA_RESERVED_SHARED STV_DEFAULT"
__nv_reservedSMEM_offset_0_alias:
	.zero		0
	.zero		64


//--------------------- .nv.constant0._Z8helloGPUv --------------------------
	.section	.nv.constant0._Z8helloGPUv,"a",@progbits
	.sectionflags	@""
	.align	4
.nv.constant0._Z8helloGPUv:
	.zero		896


//--------------------- SYMBOLS --------------------------

	.type		.nv.reservedSmem.offset0,@object
	.size		.nv.reservedSmem.offset0,0x4
	.type		vprintf,@function
